//
// Generated by NVIDIA NVVM Compiler
//
// Compiler Build ID: CL-36424714
// Cuda compilation tools, release 13.0, V13.0.88
// Based on NVVM 20.0.0
//

.version 9.0
.target sm_100
.address_size 64

	// .globl	_Z8localCCLPKdPdii
// _ZZ8localCCLPKdPdiiE8segments has been demoted

.visible .entry _Z8localCCLPKdPdii(
	.param .u64 .ptr .align 1 _Z8localCCLPKdPdii_param_0,
	.param .u64 .ptr .align 1 _Z8localCCLPKdPdii_param_1,
	.param .u32 _Z8localCCLPKdPdii_param_2,
	.param .u32 _Z8localCCLPKdPdii_param_3
)
{
	.reg .pred 	%p<8>;
	.reg .b32 	%r<21>;
	.reg .b64 	%rd<9>;
	.reg .b64 	%fd<3>;
	// demoted variable
	.shared .align 4 .b8 _ZZ8localCCLPKdPdiiE8segments[1024];
	ld.param.u64 	%rd2, [_Z8localCCLPKdPdii_param_0];
	ld.param.u64 	%rd1, [_Z8localCCLPKdPdii_param_1];
	ld.param.u32 	%r3, [_Z8localCCLPKdPdii_param_2];
	ld.param.u32 	%r4, [_Z8localCCLPKdPdii_param_3];
	cvta.to.global.u64 	%rd3, %rd2;
	mov.u32 	%r5, %ctaid.y;
	mov.u32 	%r6, %ntid.y;
	mov.u32 	%r7, %tid.y;
	mad.lo.s32 	%r8, %r5, %r6, %r7;
	mov.u32 	%r9, %ctaid.x;
	mov.u32 	%r10, %ntid.x;
	mov.u32 	%r11, %tid.x;
	mad.lo.s32 	%r12, %r9, %r10, %r11;
	mad.lo.s32 	%r13, %r7, %r6, %r11;
	mad.lo.s32 	%r1, %r3, %r12, %r8;
	mul.wide.s32 	%rd4, %r1, 8;
	add.s64 	%rd5, %rd3, %rd4;
	ld.global.f64 	%fd1, [%rd5];
	cvt.rzi.s32.f64 	%r14, %fd1;
	shl.b32 	%r15, %r13, 2;
	mov.u32 	%r16, _ZZ8localCCLPKdPdiiE8segments;
	add.s32 	%r17, %r16, %r15;
	setp.eq.s32 	%p1, %r11, 0;
	setp.eq.s32 	%p2, %r11, 15;
	setp.eq.s32 	%p3, %r7, 0;
	setp.eq.s32 	%p4, %r7, 15;
	selp.b32 	%r18, 0, %r14, %p2;
	selp.b32 	%r19, 0, %r18, %p1;
	selp.b32 	%r20, 0, %r19, %p3;
	selp.b32 	%r2, 0, %r20, %p4;
	st.shared.u32 	[%r17], %r2;
	setp.ge.s32 	%p5, %r12, %r4;
	setp.ge.s32 	%p6, %r8, %r3;
	or.pred  	%p7, %p6, %p5;
	@%p7 bra 	$L__BB0_2;
	cvta.to.global.u64 	%rd6, %rd1;
	cvt.rn.f64.s32 	%fd2, %r2;
	add.s64 	%rd8, %rd6, %rd4;
	st.global.f64 	[%rd8], %fd2;
$L__BB0_2:
	ret;

}


// ===== COMPILED SASS (sm_100) =====

	.target	sm_100

	.elftype	@"ET_EXEC"


//--------------------- .note.nv.tkinfo           --------------------------
	.section	.note.nv.tkinfo,"",@"SHT_NOTE"
	.sectionflags	@"SHF_NOTE_NV_TKINFO"
	.tkinfo
        /*0018*/ 	.word	0x00000002
        /*0030*/ 	.string	""
        /*0030*/ 	.string	"ptxas"
        /*0030*/ 	.string	"Cuda compilation tools, release 13.0, V13.0.88"
        /*0030*/ 	.string	"Build cuda_13.0.r13.0/compiler.36424714_0"
        /*0030*/ 	.string	"-arch sm_100 -m 64 "



//--------------------- .note.nv.cuinfo           --------------------------
	.section	.note.nv.cuinfo,"",@"SHT_NOTE"
	.sectionflags	@"SHF_NOTE_NV_CUINFO"
        /*0018*/ 	.short	0x0002
        /*001a*/ 	.short	0x0064
        /*001c*/ 	.short	0x0082
	.zero		2


//--------------------- .nv.info                  --------------------------
	.section	.nv.info,"",@"SHT_CUDA_INFO"
	.align	4


	//----- nvinfo : EIATTR_REGCOUNT
	.align		4
        /*0000*/ 	.byte	0x04, 0x2f
        /*0002*/ 	.short	(.L_1 - .L_0)
	.align		4
.L_0:
        /*0004*/ 	.word	index@(_Z8localCCLPKdPdii)
        /*0008*/ 	.word	0x0000000c


	//----- nvinfo : EIATTR_FRAME_SIZE
	.align		4
.L_1:
        /*000c*/ 	.byte	0x04, 0x11
        /*000e*/ 	.short	(.L_3 - .L_2)
	.align		4
.L_2:
        /*0010*/ 	.word	index@(_Z8localCCLPKdPdii)
        /*0014*/ 	.word	0x00000000


	//----- nvinfo : EIATTR_MIN_STACK_SIZE
	.align		4
.L_3:
        /*0018*/ 	.byte	0x04, 0x12
        /*001a*/ 	.short	(.L_5 - .L_4)
	.align		4
.L_4:
        /*001c*/ 	.word	index@(_Z8localCCLPKdPdii)
        /*0020*/ 	.word	0x00000000
.L_5:


//--------------------- .nv.compat                --------------------------
	.section	.nv.compat,"",@"SHT_CUDA_COMPAT_INFO"
	.align	4
        /*0000*/ 	.byte	0x02, 0x09, 0x00, 0x00, 0x02, 0x02, 0x01, 0x00, 0x02, 0x05, 0x05, 0x00, 0x03, 0x07, 0x01, 0x01
        /*0010*/ 	.byte	0x02, 0x03, 0x00, 0x00, 0x02, 0x06, 0x01, 0x00, 0x04, 0x0b, 0x08, 0x00, 0x09, 0x00, 0x00, 0x00
        /*0020*/ 	.byte	0x00, 0x00, 0x00, 0x00


//--------------------- .nv.info._Z8localCCLPKdPdii --------------------------
	.section	.nv.info._Z8localCCLPKdPdii,"",@"SHT_CUDA_INFO"
	.sectionflags	@""
	.align	4


	//----- nvinfo : EIATTR_CUDA_API_VERSION
	.align		4
        /*0000*/ 	.byte	0x04, 0x37
        /*0002*/ 	.short	(.L_7 - .L_6)
.L_6:
        /*0004*/ 	.word	0x00000082


	//----- nvinfo : EIATTR_KPARAM_INFO
	.align		4
.L_7:
        /*0008*/ 	.byte	0x04, 0x17
        /*000a*/ 	.short	(.L_9 - .L_8)
.L_8:
        /*000c*/ 	.word	0x00000000
        /*0010*/ 	.short	0x0003
        /*0012*/ 	.short	0x0014
        /*0014*/ 	.byte	0x00, 0xf0, 0x11, 0x00


	//----- nvinfo : EIATTR_KPARAM_INFO
	.align		4
.L_9:
        /*0018*/ 	.byte	0x04, 0x17
        /*001a*/ 	.short	(.L_11 - .L_10)
.L_10:
        /*001c*/ 	.word	0x00000000
        /*0020*/ 	.short	0x0002
        /*0022*/ 	.short	0x0010
        /*0024*/ 	.byte	0x00, 0xf0, 0x11, 0x00


	//----- nvinfo : EIATTR_KPARAM_INFO
	.align		4
.L_11:
        /*0028*/ 	.byte	0x04, 0x17
        /*002a*/ 	.short	(.L_13 - .L_12)
.L_12:
        /*002c*/ 	.word	0x00000000
        /*0030*/ 	.short	0x0001
        /*0032*/ 	.short	0x0008
        /*0034*/ 	.byte	0x00, 0xf5, 0x21, 0x00


	//----- nvinfo : EIATTR_KPARAM_INFO
	.align		4
.L_13:
        /*0038*/ 	.byte	0x04, 0x17
        /*003a*/ 	.short	(.L_15 - .L_14)
.L_14:
        /*003c*/ 	.word	0x00000000
        /*0040*/ 	.short	0x0000
        /*0042*/ 	.short	0x0000
        /*0044*/ 	.byte	0x00, 0xf5, 0x21, 0x00


	//----- nvinfo : EIATTR_SPARSE_MMA_MASK
	.align		4
.L_15:
        /*0048*/ 	.byte	0x03, 0x50
        /*004a*/ 	.short	0x0000


	//----- nvinfo : EIATTR_MAXREG_COUNT
	.align		4
        /*004c*/ 	.byte	0x03, 0x1b
        /*004e*/ 	.short	0x00ff


	//----- nvinfo : EIATTR_MERCURY_ISA_VERSION
	.align		4
        /*0050*/ 	.byte	0x03, 0x5f
        /*0052*/ 	.short	0x0101


	//----- nvinfo : EIATTR_VRC_CTA_INIT_COUNT
	.align		4
        /*0054*/ 	.byte	0x02, 0x4a
	.zero		1
	.zero		1


	//----- nvinfo : EIATTR_EXIT_INSTR_OFFSETS
	.align		4
        /*0058*/ 	.byte	0x04, 0x1c
        /*005a*/ 	.short	(.L_17 - .L_16)


	//   ....[0]....
.L_16:
        /*005c*/ 	.word	0x00000200


	//   ....[1]....
        /*0060*/ 	.word	0x00000250


	//----- nvinfo : EIATTR_CBANK_PARAM_SIZE
	.align		4
.L_17:
        /*0064*/ 	.byte	0x03, 0x19
        /*0066*/ 	.short	0x0018


	//----- nvinfo : EIATTR_PARAM_CBANK
	.align		4
        /*0068*/ 	.byte	0x04, 0x0a
        /*006a*/ 	.short	(.L_19 - .L_18)
	.align		4
.L_18:
        /*006c*/ 	.word	index@(.nv.constant0._Z8localCCLPKdPdii)
        /*0070*/ 	.short	0x0380
        /*0072*/ 	.short	0x0018


	//----- nvinfo : EIATTR_SW_WAR
	.align		4
.L_19:
        /*0074*/ 	.byte	0x04, 0x36
        /*0076*/ 	.short	(.L_21 - .L_20)
.L_20:
        /*0078*/ 	.word	0x00000008
.L_21:


//--------------------- .nv.callgraph             --------------------------
	.section	.nv.callgraph,"",@"SHT_CUDA_CALLGRAPH"
	.align	4
	.sectionentsize	8
	.align		4
        /*0000*/ 	.word	0x00000000
	.align		4
        /*0004*/ 	.word	0xffffffff
	.align		4
        /*0008*/ 	.word	0x00000000
	.align		4
        /*000c*/ 	.word	0xfffffffe
	.align		4
        /*0010*/ 	.word	0x00000000
	.align		4
        /*0014*/ 	.word	0xfffffffd
	.align		4
        /*0018*/ 	.word	0x00000000
	.align		4
        /*001c*/ 	.word	0xfffffffc


//--------------------- .text._Z8localCCLPKdPdii  --------------------------
	.section	.text._Z8localCCLPKdPdii,"ax",@progbits
	.align	128
        .global         _Z8localCCLPKdPdii
        .type           _Z8localCCLPKdPdii,@function
        .size           _Z8localCCLPKdPdii,(.L_x_1 - _Z8localCCLPKdPdii)
        .other          _Z8localCCLPKdPdii,@"STO_CUDA_ENTRY STV_DEFAULT"
_Z8localCCLPKdPdii:
.text._Z8localCCLPKdPdii:
[----:B------:R-:W-:Y:S01]  /*0000*/  LDC R1, c[0x0][0x37c] ;  /* 0x0000df00ff017b82 */ /* 0x000fe20000000800 */
[----:B------:R-:W0:Y:S07]  /*0010*/  S2R R9, SR_TID.Y ;  /* 0x0000000000097919 */ /* 0x000e2e0000002200 */
[----:B------:R-:W0:Y:S01]  /*0020*/  LDC R6, c[0x0][0x364] ;  /* 0x0000d900ff067b82 */ /* 0x000e220000000800 */
[----:B------:R-:W1:Y:S01]  /*0030*/  LDCU.64 UR8, c[0x0][0x390] ;  /* 0x00007200ff0877ac */ /* 0x000e620008000a00 */
[----:B------:R-:W2:Y:S01]  /*0040*/  S2R R8, SR_TID.X ;  /* 0x0000000000087919 */ /* 0x000ea20000002100 */
[----:B------:R-:W3:Y:S05]  /*0050*/  LDCU.64 UR6, c[0x0][0x358] ;  /* 0x00006b00ff0677ac */ /* 0x000eea0008000a00 */
[----:B------:R-:W0:Y:S08]  /*0060*/  S2UR UR4, SR_CTAID.Y ;  /* 0x00000000000479c3 */ /* 0x000e300000002600 */
[----:B------:R-:W2:Y:S08]  /*0070*/  S2UR UR5, SR_CTAID.X ;  /* 0x00000000000579c3 */ /* 0x000eb00000002500 */
[----:B------:R-:W2:Y:S08]  /*0080*/  LDC R5, c[0x0][0x360] ;  /* 0x0000d800ff057b82 */ /* 0x000eb00000000800 */
[----:B------:R-:W4:Y:S01]  /*0090*/  LDC.64 R2, c[0x0][0x380] ;  /* 0x0000e000ff027b82 */ /* 0x000f220000000a00 */
[----:B0-----:R-:W-:-:S02]  /*00a0*/  IMAD R0, R6, UR4, R9 ;  /* 0x0000000406007c24 */ /* 0x001fc4000f8e0209 */
[----:B--2---:R-:W-:-:S04]  /*00b0*/  IMAD R5, R5, UR5, R8 ;  /* 0x0000000505057c24 */ /* 0x004fc8000f8e0208 */
[----:B-1----:R-:W-:-:S04]  /*00c0*/  IMAD R7, R5, UR8, R0 ;  /* 0x0000000805077c24 */ /* 0x002fc8000f8e0200 */
[----:B----4-:R-:W-:-:S06]  /*00d0*/  IMAD.WIDE R2, R7, 0x8, R2 ;  /* 0x0000000807027825 */ /* 0x010fcc00078e0202 */
[----:B---3--:R-:W2:Y:S01]  /*00e0*/  LDG.E.64 R2, desc[UR6][R2.64] ;  /* 0x0000000602027981 */ /* 0x008ea2000c1e1b00 */
[----:B------:R-:W0:Y:S01]  /*00f0*/  S2UR UR5, SR_CgaCtaId ;  /* 0x00000000000579c3 */ /* 0x000e220000008800 */
[C---:B------:R-:W-:Y:S01]  /*0100*/  ISETP.NE.AND P0, PT, R8.reuse, 0xf, PT ;  /* 0x0000000f0800780c */ /* 0x040fe20003f05270 */
[----:B------:R-:W-:Y:S01]  /*0110*/  UMOV UR4, 0x400 ;  /* 0x0000040000047882 */ /* 0x000fe20000000000 */
[----:B------:R-:W-:Y:S02]  /*0120*/  ISETP.NE.AND P1, PT, R8, RZ, PT ;  /* 0x000000ff0800720c */ /* 0x000fe40003f25270 */
[----:B------:R-:W-:Y:S01]  /*0130*/  ISETP.NE.AND P2, PT, R9, RZ, PT ;  /* 0x000000ff0900720c */ /* 0x000fe20003f45270 */
[----:B0-----:R-:W-:Y:S01]  /*0140*/  ULEA UR4, UR5, UR4, 0x18 ;  /* 0x0000000405047291 */ /* 0x001fe2000f8ec0ff */
[----:B--2---:R-:W0:Y:S02]  /*0150*/  F2I.F64.TRUNC R4, R2 ;  /* 0x0000000200047311 */ /* 0x004e24000030d100 */
[----:B0-----:R-:W-:-:S02]  /*0160*/  SEL R4, R4, RZ, P0 ;  /* 0x000000ff04047207 */ /* 0x001fc40000000000 */
[----:B------:R-:W-:Y:S02]  /*0170*/  ISETP.GE.AND P0, PT, R5, UR9, PT ;  /* 0x0000000905007c0c */ /* 0x000fe4000bf06270 */
[----:B------:R-:W-:Y:S01]  /*0180*/  SEL R5, R4, RZ, P1 ;  /* 0x000000ff04057207 */ /* 0x000fe20000800000 */
[----:B------:R-:W-:Y:S01]  /*0190*/  IMAD R4, R6, R9, R8 ;  /* 0x0000000906047224 */ /* 0x000fe200078e0208 */
[----:B------:R-:W-:Y:S02]  /*01a0*/  ISETP.GE.OR P0, PT, R0, UR8, P0 ;  /* 0x0000000800007c0c */ /* 0x000fe40008706670 */
[----:B------:R-:W-:Y:S02]  /*01b0*/  ISETP.NE.AND P1, PT, R9, 0xf, PT ;  /* 0x0000000f0900780c */ /* 0x000fe40003f25270 */
[----:B------:R-:W-:Y:S02]  /*01c0*/  SEL R5, R5, RZ, P2 ;  /* 0x000000ff05057207 */ /* 0x000fe40001000000 */
[----:B------:R-:W-:-:S02]  /*01d0*/  LEA R4, R4, UR4, 0x2 ;  /* 0x0000000404047c11 */ /* 0x000fc4000f8e10ff */
[----:B------:R-:W-:-:S05]  /*01e0*/  SEL R3, R5, RZ, P1 ;  /* 0x000000ff05037207 */ /* 0x000fca0000800000 */
[----:B------:R0:W-:Y:S01]  /*01f0*/  STS [R4], R3 ;  /* 0x0000000304007388 */ /* 0x0001e20000000800 */
[----:B------:R-:W-:Y:S05]  /*0200*/  @P0 EXIT ;  /* 0x000000000000094d */ /* 0x000fea0003800000 */
[----:B0-----:R-:W0:Y:S01]  /*0210*/  LDC.64 R4, c[0x0][0x388] ;  /* 0x0000e200ff047b82 */ /* 0x001e220000000a00 */
[----:B------:R-:W1:Y:S01]  /*0220*/  I2F.F64 R2, R3 ;  /* 0x0000000300027312 */ /* 0x000e620000201c00 */
[----:B0-----:R-:W-:-:S05]  /*0230*/  IMAD.WIDE R4, R7, 0x8, R4 ;  /* 0x0000000807047825 */ /* 0x001fca00078e0204 */
[----:B-1----:R-:W-:Y:S01]  /*0240*/  STG.E.64 desc[UR6][R4.64], R2 ;  /* 0x0000000204007986 */ /* 0x002fe2000c101b06 */
[----:B------:R-:W-:Y:S05]  /*0250*/  EXIT ;  /* 0x000000000000794d */ /* 0x000fea0003800000 */
.L_x_0:
[----:B------:R-:W-:-:S00]  /*0260*/  BRA `(.L_x_0) ;  /* 0xfffffffc00fc7947 */ /* 0x000fc0000383ffff */
[----:B------:R-:W-:-:S00]  /*0270*/  NOP ;  /* 0x0000000000007918 */ /* 0x000fc00000000000 */
        /* <DEDUP_REMOVED lines=8> */
.L_x_1:


//--------------------- .nv.shared._Z8localCCLPKdPdii --------------------------
	.section	.nv.shared._Z8localCCLPKdPdii,"aw",@nobits
	.sectionflags	@""
	.align	4
.nv.shared._Z8localCCLPKdPdii:
	.zero		2048


//--------------------- .nv.shared.reserved.0     --------------------------
	.section	.nv.shared.reserved.0,"aw",@nobits
	.weak		__nv_reservedSMEM_offset_0_alias
	.size		__nv_reservedSMEM_offset_0_alias, 0, 64
	.other		__nv_reservedSMEM_offset_0_alias,@"STO_CUDA_RESERVED_SHARED STV_DEFAULT"
__nv_reservedSMEM_offset_0_alias:
	.zero		0
	.zero		64


//--------------------- .nv.constant0._Z8localCCLPKdPdii --------------------------
	.section	.nv.constant0._Z8localCCLPKdPdii,"a",@progbits
	.sectionflags	@""
	.align	4
.nv.constant0._Z8localCCLPKdPdii:
	.zero		920


//--------------------- SYMBOLS --------------------------

	.type		.nv.reservedSmem.offset0,@object
	.size		.nv.reservedSmem.offset0,0x4
	.type		.nv.reservedSmem.cap,@object
	.size		.nv.reservedSmem.cap,0x4
